//
// Generated by NVIDIA NVVM Compiler
//
// Compiler Build ID: CL-36424714
// Cuda compilation tools, release 13.0, V13.0.88
// Based on NVVM 20.0.0
//

.version 9.0
.target sm_100
.address_size 64

	// .globl	_ZN12edge_feather13feather_edgesEPKfPfiii

.visible .entry _ZN12edge_feather13feather_edgesEPKfPfiii(
	.param .u64 .ptr .align 1 _ZN12edge_feather13feather_edgesEPKfPfiii_param_0,
	.param .u64 .ptr .align 1 _ZN12edge_feather13feather_edgesEPKfPfiii_param_1,
	.param .u32 _ZN12edge_feather13feather_edgesEPKfPfiii_param_2,
	.param .u32 _ZN12edge_feather13feather_edgesEPKfPfiii_param_3,
	.param .u32 _ZN12edge_feather13feather_edgesEPKfPfiii_param_4
)
{
	.reg .pred 	%p<8>;
	.reg .b32 	%r<33>;
	.reg .b32 	%f<38>;
	.reg .b64 	%rd<17>;

	ld.param.u64 	%rd3, [_ZN12edge_feather13feather_edgesEPKfPfiii_param_0];
	ld.param.u64 	%rd2, [_ZN12edge_feather13feather_edgesEPKfPfiii_param_1];
	ld.param.u32 	%r5, [_ZN12edge_feather13feather_edgesEPKfPfiii_param_2];
	ld.param.u32 	%r8, [_ZN12edge_feather13feather_edgesEPKfPfiii_param_3];
	ld.param.u32 	%r7, [_ZN12edge_feather13feather_edgesEPKfPfiii_param_4];
	cvta.to.global.u64 	%rd1, %rd3;
	mov.u32 	%r9, %ctaid.x;
	mov.u32 	%r10, %ntid.x;
	mov.u32 	%r11, %tid.x;
	mad.lo.s32 	%r1, %r9, %r10, %r11;
	mov.u32 	%r12, %ctaid.y;
	mov.u32 	%r13, %ntid.y;
	mov.u32 	%r14, %tid.y;
	mad.lo.s32 	%r15, %r12, %r13, %r14;
	setp.ge.s32 	%p1, %r1, %r5;
	setp.ge.s32 	%p2, %r15, %r8;
	or.pred  	%p3, %p1, %p2;
	@%p3 bra 	$L__BB0_10;
	mul.lo.s32 	%r3, %r5, %r15;
	add.s32 	%r4, %r3, %r1;
	mul.wide.s32 	%rd4, %r4, 4;
	add.s64 	%rd5, %rd1, %rd4;
	ld.global.f32 	%f36, [%rd5];
	setp.ge.s32 	%p4, %r1, %r7;
	@%p4 bra 	$L__BB0_3;
	cvt.rn.f32.s32 	%f15, %r1;
	cvt.rn.f32.s32 	%f16, %r7;
	div.rn.f32 	%f17, %f15, %f16;
	add.s32 	%r22, %r4, %r5;
	sub.s32 	%r23, %r22, %r7;
	mul.wide.s32 	%rd8, %r23, 4;
	add.s64 	%rd9, %rd1, %rd8;
	ld.global.f32 	%f18, [%rd9];
	mov.f32 	%f19, 0f3F800000;
	sub.f32 	%f20, %f19, %f17;
	mul.f32 	%f21, %f17, %f18;
	fma.rn.f32 	%f36, %f20, %f36, %f21;
	bra.uni 	$L__BB0_5;
$L__BB0_3:
	sub.s32 	%r16, %r5, %r7;
	setp.lt.s32 	%p5, %r1, %r16;
	@%p5 bra 	$L__BB0_5;
	not.b32 	%r17, %r1;
	add.s32 	%r18, %r5, %r17;
	cvt.rn.f32.s32 	%f8, %r18;
	cvt.rn.f32.s32 	%f9, %r7;
	div.rn.f32 	%f10, %f8, %f9;
	sub.s32 	%r19, %r1, %r5;
	add.s32 	%r20, %r19, %r3;
	add.s32 	%r21, %r20, %r7;
	mul.wide.s32 	%rd6, %r21, 4;
	add.s64 	%rd7, %rd1, %rd6;
	ld.global.f32 	%f11, [%rd7];
	mov.f32 	%f12, 0f3F800000;
	sub.f32 	%f13, %f12, %f10;
	mul.f32 	%f14, %f10, %f11;
	fma.rn.f32 	%f36, %f13, %f36, %f14;
$L__BB0_5:
	setp.ge.s32 	%p6, %r15, %r7;
	@%p6 bra 	$L__BB0_7;
	cvt.rn.f32.u32 	%f29, %r15;
	cvt.rn.f32.u32 	%f30, %r7;
	div.rn.f32 	%f31, %f29, %f30;
	add.s32 	%r30, %r8, %r15;
	sub.s32 	%r31, %r30, %r7;
	mad.lo.s32 	%r32, %r31, %r5, %r1;
	mul.wide.s32 	%rd12, %r32, 4;
	add.s64 	%rd13, %rd1, %rd12;
	ld.global.f32 	%f32, [%rd13];
	mov.f32 	%f33, 0f3F800000;
	sub.f32 	%f34, %f33, %f31;
	mul.f32 	%f35, %f31, %f32;
	fma.rn.f32 	%f36, %f34, %f36, %f35;
	bra.uni 	$L__BB0_9;
$L__BB0_7:
	sub.s32 	%r24, %r8, %r7;
	setp.lt.s32 	%p7, %r15, %r24;
	@%p7 bra 	$L__BB0_9;
	not.b32 	%r25, %r15;
	add.s32 	%r26, %r8, %r25;
	cvt.rn.f32.s32 	%f22, %r26;
	cvt.rn.f32.s32 	%f23, %r7;
	div.rn.f32 	%f24, %f22, %f23;
	sub.s32 	%r27, %r15, %r8;
	add.s32 	%r28, %r27, %r7;
	mad.lo.s32 	%r29, %r28, %r5, %r1;
	mul.wide.s32 	%rd10, %r29, 4;
	add.s64 	%rd11, %rd1, %rd10;
	ld.global.f32 	%f25, [%rd11];
	mov.f32 	%f26, 0f3F800000;
	sub.f32 	%f27, %f26, %f24;
	mul.f32 	%f28, %f24, %f25;
	fma.rn.f32 	%f36, %f27, %f36, %f28;
$L__BB0_9:
	cvta.to.global.u64 	%rd14, %rd2;
	add.s64 	%rd16, %rd14, %rd4;
	st.global.f32 	[%rd16], %f36;
$L__BB0_10:
	ret;

}


// ===== COMPILED SASS (sm_100) =====

	.target	sm_100

	.elftype	@"ET_EXEC"


//--------------------- .note.nv.tkinfo           --------------------------
	.section	.note.nv.tkinfo,"",@"SHT_NOTE"
	.sectionflags	@"SHF_NOTE_NV_TKINFO"
	.tkinfo
        /*0018*/ 	.word	0x00000002
        /*0030*/ 	.string	""
        /*0030*/ 	.string	"ptxas"
        /*0030*/ 	.string	"Cuda compilation tools, release 13.0, V13.0.88"
        /*0030*/ 	.string	"Build cuda_13.0.r13.0/compiler.36424714_0"
        /*0030*/ 	.string	"-arch sm_100 -m 64 "



//--------------------- .note.nv.cuinfo           --------------------------
	.section	.note.nv.cuinfo,"",@"SHT_NOTE"
	.sectionflags	@"SHF_NOTE_NV_CUINFO"
        /*0018*/ 	.short	0x0002
        /*001a*/ 	.short	0x0064
        /*001c*/ 	.short	0x0082
	.zero		2


//--------------------- .nv.info                  --------------------------
	.section	.nv.info,"",@"SHT_CUDA_INFO"
	.align	4


	//----- nvinfo : EIATTR_REGCOUNT
	.align		4
        /*0000*/ 	.byte	0x04, 0x2f
        /*0002*/ 	.short	(.L_1 - .L_0)
	.align		4
.L_0:
        /*0004*/ 	.word	index@(_ZN12edge_feather13feather_edgesEPKfPfiii)
        /*0008*/ 	.word	0x00000013


	//----- nvinfo : EIATTR_FRAME_SIZE
	.align		4
.L_1:
        /*000c*/ 	.byte	0x04, 0x11
        /*000e*/ 	.short	(.L_3 - .L_2)
	.align		4
.L_2:
        /*0010*/ 	.word	index@($__internal_0_$__cuda_sm3x_div_rn_noftz_f32_slowpath)
        /*0014*/ 	.word	0x00000000


	//----- nvinfo : EIATTR_FRAME_SIZE
	.align		4
.L_3:
        /*0018*/ 	.byte	0x04, 0x11
        /*001a*/ 	.short	(.L_5 - .L_4)
	.align		4
.L_4:
        /*001c*/ 	.word	index@(_ZN12edge_feather13feather_edgesEPKfPfiii)
        /*0020*/ 	.word	0x00000000


	//----- nvinfo : EIATTR_MIN_STACK_SIZE
	.align		4
.L_5:
        /*0024*/ 	.byte	0x04, 0x12
        /*0026*/ 	.short	(.L_7 - .L_6)
	.align		4
.L_6:
        /*0028*/ 	.word	index@(_ZN12edge_feather13feather_edgesEPKfPfiii)
        /*002c*/ 	.word	0x00000000
.L_7:


//--------------------- .nv.compat                --------------------------
	.section	.nv.compat,"",@"SHT_CUDA_COMPAT_INFO"
	.align	4
        /*0000*/ 	.byte	0x02, 0x09, 0x00, 0x00, 0x02, 0x02, 0x01, 0x00, 0x02, 0x05, 0x05, 0x00, 0x03, 0x07, 0x01, 0x01
        /*0010*/ 	.byte	0x02, 0x03, 0x00, 0x00, 0x02, 0x06, 0x01, 0x00, 0x04, 0x0b, 0x08, 0x00, 0x01, 0x00, 0x00, 0x00
        /*0020*/ 	.byte	0x00, 0x00, 0x00, 0x00


//--------------------- .nv.info._ZN12edge_feather13feather_edgesEPKfPfiii --------------------------
	.section	.nv.info._ZN12edge_feather13feather_edgesEPKfPfiii,"",@"SHT_CUDA_INFO"
	.sectionflags	@""
	.align	4


	//----- nvinfo : EIATTR_CUDA_API_VERSION
	.align		4
        /*0000*/ 	.byte	0x04, 0x37
        /*0002*/ 	.short	(.L_9 - .L_8)
.L_8:
        /*0004*/ 	.word	0x00000082


	//----- nvinfo : EIATTR_KPARAM_INFO
	.align		4
.L_9:
        /*0008*/ 	.byte	0x04, 0x17
        /*000a*/ 	.short	(.L_11 - .L_10)
.L_10:
        /*000c*/ 	.word	0x00000000
        /*0010*/ 	.short	0x0004
        /*0012*/ 	.short	0x0018
        /*0014*/ 	.byte	0x00, 0xf0, 0x11, 0x00


	//----- nvinfo : EIATTR_KPARAM_INFO
	.align		4
.L_11:
        /*0018*/ 	.byte	0x04, 0x17
        /*001a*/ 	.short	(.L_13 - .L_12)
.L_12:
        /*001c*/ 	.word	0x00000000
        /*0020*/ 	.short	0x0003
        /*0022*/ 	.short	0x0014
        /*0024*/ 	.byte	0x00, 0xf0, 0x11, 0x00


	//----- nvinfo : EIATTR_KPARAM_INFO
	.align		4
.L_13:
        /*0028*/ 	.byte	0x04, 0x17
        /*002a*/ 	.short	(.L_15 - .L_14)
.L_14:
        /*002c*/ 	.word	0x00000000
        /*0030*/ 	.short	0x0002
        /*0032*/ 	.short	0x0010
        /*0034*/ 	.byte	0x00, 0xf0, 0x11, 0x00


	//----- nvinfo : EIATTR_KPARAM_INFO
	.align		4
.L_15:
        /*0038*/ 	.byte	0x04, 0x17
        /*003a*/ 	.short	(.L_17 - .L_16)
.L_16:
        /*003c*/ 	.word	0x00000000
        /*0040*/ 	.short	0x0001
        /*0042*/ 	.short	0x0008
        /*0044*/ 	.byte	0x00, 0xf5, 0x21, 0x00


	//----- nvinfo : EIATTR_KPARAM_INFO
	.align		4
.L_17:
        /*0048*/ 	.byte	0x04, 0x17
        /*004a*/ 	.short	(.L_19 - .L_18)
.L_18:
        /*004c*/ 	.word	0x00000000
        /*0050*/ 	.short	0x0000
        /*0052*/ 	.short	0x0000
        /*0054*/ 	.byte	0x00, 0xf5, 0x21, 0x00


	//----- nvinfo : EIATTR_SPARSE_MMA_MASK
	.align		4
.L_19:
        /*0058*/ 	.byte	0x03, 0x50
        /*005a*/ 	.short	0x0000


	//----- nvinfo : EIATTR_MAXREG_COUNT
	.align		4
        /*005c*/ 	.byte	0x03, 0x1b
        /*005e*/ 	.short	0x00ff


	//----- nvinfo : EIATTR_MERCURY_ISA_VERSION
	.align		4
        /*0060*/ 	.byte	0x03, 0x5f
        /*0062*/ 	.short	0x0101


	//----- nvinfo : EIATTR_VRC_CTA_INIT_COUNT
	.align		4
        /*0064*/ 	.byte	0x02, 0x4a
	.zero		1
	.zero		1


	//----- nvinfo : EIATTR_EXIT_INSTR_OFFSETS
	.align		4
        /*0068*/ 	.byte	0x04, 0x1c
        /*006a*/ 	.short	(.L_21 - .L_20)


	//   ....[0]....
.L_20:
        /*006c*/ 	.word	0x000000c0


	//   ....[1]....
        /*0070*/ 	.word	0x00000940


	//----- nvinfo : EIATTR_CRS_STACK_SIZE
	.align		4
.L_21:
        /*0074*/ 	.byte	0x04, 0x1e
        /*0076*/ 	.short	(.L_23 - .L_22)
.L_22:
        /*0078*/ 	.word	0x00000000


	//----- nvinfo : EIATTR_CBANK_PARAM_SIZE
	.align		4
.L_23:
        /*007c*/ 	.byte	0x03, 0x19
        /*007e*/ 	.short	0x001c


	//----- nvinfo : EIATTR_PARAM_CBANK
	.align		4
        /*0080*/ 	.byte	0x04, 0x0a
        /*0082*/ 	.short	(.L_25 - .L_24)
	.align		4
.L_24:
        /*0084*/ 	.word	index@(.nv.constant0._ZN12edge_feather13feather_edgesEPKfPfiii)
        /*0088*/ 	.short	0x0380
        /*008a*/ 	.short	0x001c


	//----- nvinfo : EIATTR_SW_WAR
	.align		4
.L_25:
        /*008c*/ 	.byte	0x04, 0x36
        /*008e*/ 	.short	(.L_27 - .L_26)
.L_26:
        /*0090*/ 	.word	0x00000008
.L_27:


//--------------------- .nv.callgraph             --------------------------
	.section	.nv.callgraph,"",@"SHT_CUDA_CALLGRAPH"
	.align	4
	.sectionentsize	8
	.align		4
        /*0000*/ 	.word	0x00000000
	.align		4
        /*0004*/ 	.word	0xffffffff
	.align		4
        /*0008*/ 	.word	0x00000000
	.align		4
        /*000c*/ 	.word	0xfffffffe
	.align		4
        /*0010*/ 	.word	0x00000000
	.align		4
        /*0014*/ 	.word	0xfffffffd
	.align		4
        /*0018*/ 	.word	0x00000000
	.align		4
        /*001c*/ 	.word	0xfffffffc


//--------------------- .text._ZN12edge_feather13feather_edgesEPKfPfiii --------------------------
	.section	.text._ZN12edge_feather13feather_edgesEPKfPfiii,"ax",@progbits
	.align	128
        .global         _ZN12edge_feather13feather_edgesEPKfPfiii
        .type           _ZN12edge_feather13feather_edgesEPKfPfiii,@function
        .size           _ZN12edge_feather13feather_edgesEPKfPfiii,(.L_x_26 - _ZN12edge_feather13feather_edgesEPKfPfiii)
        .other          _ZN12edge_feather13feather_edgesEPKfPfiii,@"STO_CUDA_ENTRY STV_DEFAULT"
_ZN12edge_feather13feather_edgesEPKfPfiii:
.text._ZN12edge_feather13feather_edgesEPKfPfiii:
[----:B------:R-:W-:Y:S01]  /*0000*/  LDC R1, c[0x0][0x37c] ;  /* 0x0000df00ff017b82 */ /* 0x000fe20000000800 */
[----:B------:R-:W0:Y:S07]  /*0010*/  S2R R0, SR_TID.Y ;  /* 0x0000000000007919 */ /* 0x000e2e0000002200 */
[----:B------:R-:W1:Y:S01]  /*0020*/  LDC R6, c[0x0][0x360] ;  /* 0x0000d800ff067b82 */ /* 0x000e620000000800 */
[----:B------:R-:W2:Y:S01]  /*0030*/  LDCU.64 UR6, c[0x0][0x390] ;  /* 0x00007200ff0677ac */ /* 0x000ea20008000a00 */
[----:B------:R-:W1:Y:S06]  /*0040*/  S2R R3, SR_TID.X ;  /* 0x0000000000037919 */ /* 0x000e6c0000002100 */
[----:B------:R-:W0:Y:S08]  /*0050*/  S2UR UR5, SR_CTAID.Y ;  /* 0x00000000000579c3 */ /* 0x000e300000002600 */
[----:B------:R-:W0:Y:S08]  /*0060*/  LDC R5, c[0x0][0x364] ;  /* 0x0000d900ff057b82 */ /* 0x000e300000000800 */
[----:B------:R-:W1:Y:S01]  /*0070*/  S2UR UR4, SR_CTAID.X ;  /* 0x00000000000479c3 */ /* 0x000e620000002500 */
[----:B0-----:R-:W-:-:S05]  /*0080*/  IMAD R5, R5, UR5, R0 ;  /* 0x0000000505057c24 */ /* 0x001fca000f8e0200 */
[----:B--2---:R-:W-:Y:S01]  /*0090*/  ISETP.GE.AND P0, PT, R5, UR7, PT ;  /* 0x0000000705007c0c */ /* 0x004fe2000bf06270 */
[----:B-1----:R-:W-:-:S05]  /*00a0*/  IMAD R6, R6, UR4, R3 ;  /* 0x0000000406067c24 */ /* 0x002fca000f8e0203 */
[----:B------:R-:W-:-:S13]  /*00b0*/  ISETP.GE.OR P0, PT, R6, UR6, P0 ;  /* 0x0000000606007c0c */ /* 0x000fda0008706670 */
[----:B------:R-:W-:Y:S05]  /*00c0*/  @P0 EXIT ;  /* 0x000000000000094d */ /* 0x000fea0003800000 */
[----:B------:R-:W0:Y:S01]  /*00d0*/  LDC.64 R8, c[0x0][0x380] ;  /* 0x0000e000ff087b82 */ /* 0x000e220000000a00 */
[----:B------:R-:W1:Y:S01]  /*00e0*/  LDCU.64 UR4, c[0x0][0x358] ;  /* 0x00006b00ff0477ac */ /* 0x000e620008000a00 */
[----:B------:R-:W-:Y:S01]  /*00f0*/  IMAD R2, R5, UR6, R6 ;  /* 0x0000000605027c24 */ /* 0x000fe2000f8e0206 */
[----:B------:R-:W2:Y:S03]  /*0100*/  LDCU UR7, c[0x0][0x398] ;  /* 0x00007300ff0777ac */ /* 0x000ea60008000800 */
[----:B0-----:R-:W-:-:S05]  /*0110*/  IMAD.WIDE R8, R2, 0x4, R8 ;  /* 0x0000000402087825 */ /* 0x001fca00078e0208 */
[----:B-1----:R0:W5:Y:S01]  /*0120*/  LDG.E R4, desc[UR4][R8.64] ;  /* 0x0000000408047981 */ /* 0x002162000c1e1900 */
[----:B--2---:R-:W-:Y:S01]  /*0130*/  IMAD.U32 R11, RZ, RZ, UR7 ;  /* 0x00000007ff0b7e24 */ /* 0x004fe2000f8e00ff */
[----:B------:R-:W-:Y:S04]  /*0140*/  BSSY.RECONVERGENT B0, `(.L_x_0) ;  /* 0x000003e000007945 */ /* 0x000fe80003800200 */
[----:B------:R-:W-:-:S13]  /*0150*/  ISETP.GE.AND P0, PT, R6, R11, PT ;  /* 0x0000000b0600720c */ /* 0x000fda0003f06270 */
[----:B0-----:R-:W-:Y:S05]  /*0160*/  @P0 BRA `(.L_x_1) ;  /* 0x0000000000680947 */ /* 0x001fea0003800000 */
[----:B------:R-:W-:Y:S01]  /*0170*/  I2FP.F32.S32 R3, R11 ;  /* 0x0000000b00037245 */ /* 0x000fe20000201400 */
[----:B------:R-:W-:Y:S01]  /*0180*/  BSSY.RECONVERGENT B1, `(.L_x_2) ;  /* 0x000000d000017945 */ /* 0x000fe20003800200 */
[----:B------:R-:W-:Y:S02]  /*0190*/  I2FP.F32.S32 R0, R6 ;  /* 0x0000000600007245 */ /* 0x000fe40000201400 */
[----:B------:R-:W0:Y:S08]  /*01a0*/  MUFU.RCP R8, R3 ;  /* 0x0000000300087308 */ /* 0x000e300000001000 */
[----:B------:R-:W1:Y:S01]  /*01b0*/  FCHK P0, R0, R3 ;  /* 0x0000000300007302 */ /* 0x000e620000000000 */
[----:B0-----:R-:W-:-:S04]  /*01c0*/  FFMA R7, -R3, R8, 1 ;  /* 0x3f80000003077423 */ /* 0x001fc80000000108 */
[----:B------:R-:W-:-:S04]  /*01d0*/  FFMA R7, R8, R7, R8 ;  /* 0x0000000708077223 */ /* 0x000fc80000000008 */
[----:B------:R-:W-:-:S04]  /*01e0*/  FFMA R8, R0, R7, RZ ;  /* 0x0000000700087223 */ /* 0x000fc800000000ff */
[----:B------:R-:W-:-:S04]  /*01f0*/  FFMA R9, -R3, R8, R0 ;  /* 0x0000000803097223 */ /* 0x000fc80000000100 */
[----:B------:R-:W-:Y:S01]  /*0200*/  FFMA R7, R7, R9, R8 ;  /* 0x0000000907077223 */ /* 0x000fe20000000008 */
[----:B-1----:R-:W-:Y:S06]  /*0210*/  @!P0 BRA `(.L_x_3) ;  /* 0x00000000000c8947 */ /* 0x002fec0003800000 */
[----:B------:R-:W-:-:S07]  /*0220*/  MOV R8, 0x240 ;  /* 0x0000024000087802 */ /* 0x000fce0000000f00 */
[----:B-----5:R-:W-:Y:S05]  /*0230*/  CALL.REL.NOINC `($__internal_0_$__cuda_sm3x_div_rn_noftz_f32_slowpath) ;  /* 0x0000000400c47944 */ /* 0x020fea0003c00000 */
[----:B------:R-:W-:-:S07]  /*0240*/  IMAD.MOV.U32 R7, RZ, RZ, R0 ;  /* 0x000000ffff077224 */ /* 0x000fce00078e0000 */
.L_x_3:
[----:B------:R-:W-:Y:S05]  /*0250*/  BSYNC.RECONVERGENT B1 ;  /* 0x0000000000017941 */ /* 0x000fea0003800200 */
.L_x_2:
[----:B------:R-:W0:Y:S01]  /*0260*/  LDCU UR8, c[0x0][0x398] ;  /* 0x00007300ff0877ac */ /* 0x000e220008000800 */
[----:B------:R-:W1:Y:S01]  /*0270*/  LDC.64 R8, c[0x0][0x380] ;  /* 0x0000e000ff087b82 */ /* 0x000e620000000a00 */
[----:B------:R-:W2:Y:S01]  /*0280*/  LDCU UR7, c[0x0][0x390] ;  /* 0x00007200ff0777ac */ /* 0x000ea20008000800 */
[----:B0-----:R-:W-:-:S05]  /*0290*/  IMAD.U32 R11, RZ, RZ, UR8 ;  /* 0x00000008ff0b7e24 */ /* 0x001fca000f8e00ff */
[----:B--2---:R-:W-:-:S05]  /*02a0*/  IADD3 R3, PT, PT, -R11, UR7, R2 ;  /* 0x000000070b037c10 */ /* 0x004fca000fffe102 */
[----:B-1----:R-:W-:-:S06]  /*02b0*/  IMAD.WIDE R8, R3, 0x4, R8 ;  /* 0x0000000403087825 */ /* 0x002fcc00078e0208 */
[----:B------:R-:W2:Y:S01]  /*02c0*/  LDG.E R8, desc[UR4][R8.64] ;  /* 0x0000000408087981 */ /* 0x000ea2000c1e1900 */
[----:B------:R-:W-:Y:S01]  /*02d0*/  FADD R3, -R7, 1 ;  /* 0x3f80000007037421 */ /* 0x000fe20000000100 */
[----:B--2---:R-:W-:-:S04]  /*02e0*/  FMUL R7, R8, R7 ;  /* 0x0000000708077220 */ /* 0x004fc80000400000 */
[----:B-----5:R-:W-:Y:S01]  /*02f0*/  FFMA R4, R4, R3, R7 ;  /* 0x0000000304047223 */ /* 0x020fe20000000007 */
[----:B------:R-:W-:Y:S06]  /*0300*/  BRA `(.L_x_4) ;  /* 0x0000000000847947 */ /* 0x000fec0003800000 */
.L_x_1:
[----:B------:R-:W-:-:S04]  /*0310*/  IADD3 R3, PT, PT, -R11, UR6, RZ ;  /* 0x000000060b037c10 */ /* 0x000fc8000fffe1ff */
[----:B------:R-:W-:-:S13]  /*0320*/  ISETP.GE.AND P0, PT, R6, R3, PT ;  /* 0x000000030600720c */ /* 0x000fda0003f06270 */
[----:B------:R-:W-:Y:S05]  /*0330*/  @!P0 BRA `(.L_x_4) ;  /* 0x0000000000788947 */ /* 0x000fea0003800000 */
[----:B------:R-:W-:Y:S01]  /*0340*/  I2FP.F32.S32 R10, R11 ;  /* 0x0000000b000a7245 */ /* 0x000fe20000201400 */
[----:B------:R-:W-:Y:S01]  /*0350*/  BSSY.RECONVERGENT B1, `(.L_x_5) ;  /* 0x0000010000017945 */ /* 0x000fe20003800200 */
[----:B------:R-:W-:Y:S02]  /*0360*/  LOP3.LUT R0, RZ, R6, RZ, 0x33, !PT ;  /* 0x00000006ff007212 */ /* 0x000fe400078e33ff */
[----:B------:R-:W0:Y:S02]  /*0370*/  MUFU.RCP R7, R10 ;  /* 0x0000000a00077308 */ /* 0x000e240000001000 */
[----:B------:R-:W-:-:S04]  /*0380*/  IADD3 R0, PT, PT, R0, UR6, RZ ;  /* 0x0000000600007c10 */ /* 0x000fc8000fffe0ff */
[----:B------:R-:W-:-:S04]  /*0390*/  I2FP.F32.S32 R3, R0 ;  /* 0x0000000000037245 */ /* 0x000fc80000201400 */
[----:B------:R-:W1:Y:S01]  /*03a0*/  FCHK P0, R3, R10 ;  /* 0x0000000a03007302 */ /* 0x000e620000000000 */
[----:B0-----:R-:W-:-:S04]  /*03b0*/  FFMA R8, -R10, R7, 1 ;  /* 0x3f8000000a087423 */ /* 0x001fc80000000107 */
[----:B------:R-:W-:-:S04]  /*03c0*/  FFMA R0, R7, R8, R7 ;  /* 0x0000000807007223 */ /* 0x000fc80000000007 */
[----:B------:R-:W-:-:S04]  /*03d0*/  FFMA R7, R0, R3, RZ ;  /* 0x0000000300077223 */ /* 0x000fc800000000ff */
[----:B------:R-:W-:-:S04]  /*03e0*/  FFMA R8, -R10, R7, R3 ;  /* 0x000000070a087223 */ /* 0x000fc80000000103 */
[----:B------:R-:W-:Y:S01]  /*03f0*/  FFMA R0, R0, R8, R7 ;  /* 0x0000000800007223 */ /* 0x000fe20000000007 */
[----:B-1----:R-:W-:Y:S06]  /*0400*/  @!P0 BRA `(.L_x_6) ;  /* 0x0000000000108947 */ /* 0x002fec0003800000 */
[----:B------:R-:W-:Y:S01]  /*0410*/  IMAD.MOV.U32 R0, RZ, RZ, R3 ;  /* 0x000000ffff007224 */ /* 0x000fe200078e0003 */
[----:B------:R-:W-:Y:S01]  /*0420*/  MOV R8, 0x450 ;  /* 0x0000045000087802 */ /* 0x000fe20000000f00 */
[----:B------:R-:W-:-:S07]  /*0430*/  IMAD.MOV.U32 R3, RZ, RZ, R10 ;  /* 0x000000ffff037224 */ /* 0x000fce00078e000a */
[----:B-----5:R-:W-:Y:S05]  /*0440*/  CALL.REL.NOINC `($__internal_0_$__cuda_sm3x_div_rn_noftz_f32_slowpath) ;  /* 0x0000000400407944 */ /* 0x020fea0003c00000 */
.L_x_6:
[----:B------:R-:W-:Y:S05]  /*0450*/  BSYNC.RECONVERGENT B1 ;  /* 0x0000000000017941 */ /* 0x000fea0003800200 */
.L_x_5:
[----:B------:R-:W0:Y:S01]  /*0460*/  LDCU UR7, c[0x0][0x390] ;  /* 0x00007200ff0777ac */ /* 0x000e220008000800 */
[----:B------:R-:W1:Y:S01]  /*0470*/  LDC.64 R8, c[0x0][0x380] ;  /* 0x0000e000ff087b82 */ /* 0x000e620000000a00 */
[----:B------:R-:W2:Y:S01]  /*0480*/  LDCU UR8, c[0x0][0x398] ;  /* 0x00007300ff0877ac */ /* 0x000ea20008000800 */
[----:B0-----:R-:W-:Y:S01]  /*0490*/  IADD3 R10, PT, PT, R6, -UR7, RZ ;  /* 0x80000007060a7c10 */ /* 0x001fe2000fffe0ff */
[----:B--2---:R-:W-:-:S04]  /*04a0*/  IMAD.U32 R11, RZ, RZ, UR8 ;  /* 0x00000008ff0b7e24 */ /* 0x004fc8000f8e00ff */
[----:B------:R-:W-:-:S04]  /*04b0*/  IMAD R10, R5, UR7, R10 ;  /* 0x00000007050a7c24 */ /* 0x000fc8000f8e020a */
[----:B------:R-:W-:-:S04]  /*04c0*/  IMAD.IADD R3, R10, 0x1, R11 ;  /* 0x000000010a037824 */ /* 0x000fc800078e020b */
[----:B-1----:R-:W-:-:S06]  /*04d0*/  IMAD.WIDE R8, R3, 0x4, R8 ;  /* 0x0000000403087825 */ /* 0x002fcc00078e0208 */
[----:B------:R-:W2:Y:S01]  /*04e0*/  LDG.E R9, desc[UR4][R8.64] ;  /* 0x0000000408097981 */ /* 0x000ea2000c1e1900 */
[----:B------:R-:W-:Y:S01]  /*04f0*/  FADD R3, -R0, 1 ;  /* 0x3f80000000037421 */ /* 0x000fe20000000100 */
[----:B--2---:R-:W-:-:S04]  /*0500*/  FMUL R7, R9, R0 ;  /* 0x0000000009077220 */ /* 0x004fc80000400000 */
[----:B-----5:R-:W-:-:S07]  /*0510*/  FFMA R4, R4, R3, R7 ;  /* 0x0000000304047223 */ /* 0x020fce0000000007 */
.L_x_4:
[----:B------:R-:W-:Y:S05]  /*0520*/  BSYNC.RECONVERGENT B0 ;  /* 0x0000000000007941 */ /* 0x000fea0003800200 */
.L_x_0:
[----:B------:R-:W-:Y:S01]  /*0530*/  ISETP.GE.AND P0, PT, R5, R11, PT ;  /* 0x0000000b0500720c */ /* 0x000fe20003f06270 */
[----:B------:R-:W-:-:S12]  /*0540*/  BSSY.RECONVERGENT B0, `(.L_x_7) ;  /* 0x000003c000007945 */ /* 0x000fd80003800200 */
[----:B------:R-:W-:Y:S05]  /*0550*/  @P0 BRA `(.L_x_8) ;  /* 0x0000000000680947 */ /* 0x000fea0003800000 */
[----:B------:R-:W-:Y:S01]  /*0560*/  I2FP.F32.U32 R3, R11 ;  /* 0x0000000b00037245 */ /* 0x000fe20000201000 */
[----:B------:R-:W-:Y:S01]  /*0570*/  BSSY.RECONVERGENT B1, `(.L_x_9) ;  /* 0x000000d000017945 */ /* 0x000fe20003800200 */
[----:B------:R-:W-:Y:S02]  /*0580*/  I2FP.F32.U32 R0, R5 ;  /* 0x0000000500007245 */ /* 0x000fe40000201000 */
        /* <DEDUP_REMOVED lines=10> */
[----:B------:R-:W-:-:S07]  /*0630*/  MOV R10, R0 ;  /* 0x00000000000a7202 */ /* 0x000fce0000000f00 */
.L_x_10:
[----:B------:R-:W-:Y:S05]  /*0640*/  BSYNC.RECONVERGENT B1 ;  /* 0x0000000000017941 */ /* 0x000fea0003800200 */
.L_x_9:
[----:B------:R-:W0:Y:S01]  /*0650*/  LDC R0, c[0x0][0x398] ;  /* 0x0000e600ff007b82 */ /* 0x000e220000000800 */
[----:B------:R-:W0:Y:S07]  /*0660*/  LDCU.64 UR6, c[0x0][0x390] ;  /* 0x00007200ff0677ac */ /* 0x000e2e0008000a00 */
[----:B------:R-:W1:Y:S01]  /*0670*/  LDC.64 R8, c[0x0][0x380] ;  /* 0x0000e000ff087b82 */ /* 0x000e620000000a00 */
[----:B0-----:R-:W-:-:S05]  /*0680*/  IADD3 R5, PT, PT, -R0, UR7, R5 ;  /* 0x0000000700057c10 */ /* 0x001fca000fffe105 */
[----:B------:R-:W-:-:S04]  /*0690*/  IMAD R5, R5, UR6, R6 ;  /* 0x0000000605057c24 */ /* 0x000fc8000f8e0206 */
[----:B-1----:R-:W-:-:S06]  /*06a0*/  IMAD.WIDE R6, R5, 0x4, R8 ;  /* 0x0000000405067825 */ /* 0x002fcc00078e0208 */
[----:B------:R-:W2:Y:S01]  /*06b0*/  LDG.E R7, desc[UR4][R6.64] ;  /* 0x0000000406077981 */ /* 0x000ea2000c1e1900 */
[----:B------:R-:W-:Y:S01]  /*06c0*/  FADD R3, -R10, 1 ;  /* 0x3f8000000a037421 */ /* 0x000fe20000000100 */
[----:B--2---:R-:W-:-:S04]  /*06d0*/  FMUL R5, R7, R10 ;  /* 0x0000000a07057220 */ /* 0x004fc80000400000 */
[----:B-----5:R-:W-:Y:S01]  /*06e0*/  FFMA R4, R4, R3, R5 ;  /* 0x0000000304047223 */ /* 0x020fe20000000005 */
[----:B------:R-:W-:Y:S06]  /*06f0*/  BRA `(.L_x_11) ;  /* 0x0000000000807947 */ /* 0x000fec0003800000 */
.L_x_8:
[----:B------:R-:W0:Y:S02]  /*0700*/  LDC R3, c[0x0][0x394] ;  /* 0x0000e500ff037b82 */ /* 0x000e240000000800 */
[----:B0-----:R-:W-:-:S05]  /*0710*/  IMAD.IADD R0, R3, 0x1, -R11 ;  /* 0x0000000103007824 */ /* 0x001fca00078e0a0b */
[----:B------:R-:W-:-:S13]  /*0720*/  ISETP.GE.AND P0, PT, R5, R0, PT ;  /* 0x000000000500720c */ /* 0x000fda0003f06270 */
[----:B------:R-:W-:Y:S05]  /*0730*/  @!P0 BRA `(.L_x_11) ;  /* 0x0000000000708947 */ /* 0x000fea0003800000 */
[----:B------:R-:W-:Y:S01]  /*0740*/  I2FP.F32.S32 R10, R11 ;  /* 0x0000000b000a7245 */ /* 0x000fe20000201400 */
[----:B------:R-:W-:Y:S01]  /*0750*/  BSSY.RECONVERGENT B1, `(.L_x_12) ;  /* 0x0000010000017945 */ /* 0x000fe20003800200 */
[----:B------:R-:W-:Y:S02]  /*0760*/  LOP3.LUT R0, RZ, R5, RZ, 0x33, !PT ;  /* 0x00000005ff007212 */ /* 0x000fe400078e33ff */
[----:B------:R-:W0:Y:S03]  /*0770*/  MUFU.RCP R7, R10 ;  /* 0x0000000a00077308 */ /* 0x000e260000001000 */
[----:B------:R-:W-:-:S05]  /*0780*/  IMAD.IADD R0, R0, 0x1, R3 ;  /* 0x0000000100007824 */ /* 0x000fca00078e0203 */
        /* <DEDUP_REMOVED lines=8> */
[----:B------:R-:W-:Y:S01]  /*0810*/  MOV R0, R3 ;  /* 0x0000000300007202 */ /* 0x000fe20000000f00 */
[----:B------:R-:W-:Y:S01]  /*0820*/  IMAD.MOV.U32 R3, RZ, RZ, R10 ;  /* 0x000000ffff037224 */ /* 0x000fe200078e000a */
[----:B------:R-:W-:-:S07]  /*0830*/  MOV R8, 0x850 ;  /* 0x0000085000087802 */ /* 0x000fce0000000f00 */
[----:B-----5:R-:W-:Y:S05]  /*0840*/  CALL.REL.NOINC `($__internal_0_$__cuda_sm3x_div_rn_noftz_f32_slowpath) ;  /* 0x0000000000407944 */ /* 0x020fea0003c00000 */
.L_x_13:
[----:B------:R-:W-:Y:S05]  /*0850*/  BSYNC.RECONVERGENT B1 ;  /* 0x0000000000017941 */ /* 0x000fea0003800200 */
.L_x_12:
[----:B------:R-:W0:Y:S01]  /*0860*/  LDC R10, c[0x0][0x398] ;  /* 0x0000e600ff0a7b82 */ /* 0x000e220000000800 */
[----:B------:R-:W0:Y:S07]  /*0870*/  LDCU.64 UR6, c[0x0][0x390] ;  /* 0x00007200ff0677ac */ /* 0x000e2e0008000a00 */
[----:B------:R-:W1:Y:S01]  /*0880*/  LDC.64 R8, c[0x0][0x380] ;  /* 0x0000e000ff087b82 */ /* 0x000e620000000a00 */
[----:B0-----:R-:W-:-:S05]  /*0890*/  IADD3 R5, PT, PT, R10, -UR7, R5 ;  /* 0x800000070a057c10 */ /* 0x001fca000fffe005 */
[----:B------:R-:W-:-:S04]  /*08a0*/  IMAD R5, R5, UR6, R6 ;  /* 0x0000000605057c24 */ /* 0x000fc8000f8e0206 */
[----:B-1----:R-:W-:-:S06]  /*08b0*/  IMAD.WIDE R6, R5, 0x4, R8 ;  /* 0x0000000405067825 */ /* 0x002fcc00078e0208 */
[----:B------:R-:W2:Y:S01]  /*08c0*/  LDG.E R7, desc[UR4][R6.64] ;  /* 0x0000000406077981 */ /* 0x000ea2000c1e1900 */
[----:B------:R-:W-:Y:S01]  /*08d0*/  FADD R3, -R0, 1 ;  /* 0x3f80000000037421 */ /* 0x000fe20000000100 */
[----:B--2---:R-:W-:-:S04]  /*08e0*/  FMUL R5, R7, R0 ;  /* 0x0000000007057220 */ /* 0x004fc80000400000 */
[----:B-----5:R-:W-:-:S07]  /*08f0*/  FFMA R4, R4, R3, R5 ;  /* 0x0000000304047223 */ /* 0x020fce0000000005 */
.L_x_11:
[----:B------:R-:W-:Y:S05]  /*0900*/  BSYNC.RECONVERGENT B0 ;  /* 0x0000000000007941 */ /* 0x000fea0003800200 */
.L_x_7:
[----:B------:R-:W0:Y:S02]  /*0910*/  LDC.64 R6, c[0x0][0x388] ;  /* 0x0000e200ff067b82 */ /* 0x000e240000000a00 */
[----:B0-----:R-:W-:-:S05]  /*0920*/  IMAD.WIDE R2, R2, 0x4, R6 ;  /* 0x0000000402027825 */ /* 0x001fca00078e0206 */
[----:B-----5:R-:W-:Y:S01]  /*0930*/  STG.E desc[UR4][R2.64], R4 ;  /* 0x0000000402007986 */ /* 0x020fe2000c101904 */
[----:B------:R-:W-:Y:S05]  /*0940*/  EXIT ;  /* 0x000000000000794d */ /* 0x000fea0003800000 */
        .weak           $__internal_0_$__cuda_sm3x_div_rn_noftz_f32_slowpath
        .type           $__internal_0_$__cuda_sm3x_div_rn_noftz_f32_slowpath,@function
        .size           $__internal_0_$__cuda_sm3x_div_rn_noftz_f32_slowpath,(.L_x_26 - $__internal_0_$__cuda_sm3x_div_rn_noftz_f32_slowpath)
$__internal_0_$__cuda_sm3x_div_rn_noftz_f32_slowpath:
[----:B------:R-:W-:Y:S01]  /*0950*/  SHF.R.U32.HI R9, RZ, 0x17, R3 ;  /* 0x00000017ff097819 */ /* 0x000fe20000011603 */
[----:B------:R-:W-:Y:S01]  /*0960*/  BSSY.RECONVERGENT B2, `(.L_x_14) ;  /* 0x0000062000027945 */ /* 0x000fe20003800200 */
[----:B------:R-:W-:Y:S02]  /*0970*/  SHF.R.U32.HI R7, RZ, 0x17, R0 ;  /* 0x00000017ff077819 */ /* 0x000fe40000011600 */
[----:B------:R-:W-:Y:S02]  /*0980*/  LOP3.LUT R14, R9, 0xff, RZ, 0xc0, !PT ;  /* 0x000000ff090e7812 */ /* 0x000fe400078ec0ff */
[----:B------:R-:W-:-:S03]  /*0990*/  LOP3.LUT R12, R7, 0xff, RZ, 0xc0, !PT ;  /* 0x000000ff070c7812 */ /* 0x000fc600078ec0ff */
[----:B------:R-:W-:Y:S01]  /*09a0*/  VIADD R10, R14, 0xffffffff ;  /* 0xffffffff0e0a7836 */ /* 0x000fe20000000000 */
[----:B------:R-:W-:-:S04]  /*09b0*/  IADD3 R9, PT, PT, R12, -0x1, RZ ;  /* 0xffffffff0c097810 */ /* 0x000fc80007ffe0ff */
[----:B------:R-:W-:-:S04]  /*09c0*/  ISETP.GT.U32.AND P0, PT, R10, 0xfd, PT ;  /* 0x000000fd0a00780c */ /* 0x000fc80003f04070 */
[----:B------:R-:W-:-:S13]  /*09d0*/  ISETP.GT.U32.OR P0, PT, R9, 0xfd, P0 ;  /* 0x000000fd0900780c */ /* 0x000fda0000704470 */
[----:B------:R-:W-:Y:S01]  /*09e0*/  @!P0 IMAD.MOV.U32 R7, RZ, RZ, RZ ;  /* 0x000000ffff078224 */ /* 0x000fe200078e00ff */
[----:B------:R-:W-:Y:S06]  /*09f0*/  @!P0 BRA `(.L_x_15) ;  /* 0x00000000005c8947 */ /* 0x000fec0003800000 */
[----:B------:R-:W-:Y:S02]  /*0a00*/  FSETP.GTU.FTZ.AND P0, PT, |R0|, +INF , PT ;  /* 0x7f8000000000780b */ /* 0x000fe40003f1c200 */
[----:B------:R-:W-:-:S04]  /*0a10*/  FSETP.GTU.FTZ.AND P1, PT, |R3|, +INF , PT ;  /* 0x7f8000000300780b */ /* 0x000fc80003f3c200 */
[----:B------:R-:W-:-:S13]  /*0a20*/  PLOP3.LUT P0, PT, P0, P1, PT, 0xf8, 0x8f ;  /* 0x00000000008f781c */ /* 0x000fda0000703f70 */
[----:B------:R-:W-:Y:S05]  /*0a30*/  @P0 BRA `(.L_x_16) ;  /* 0x00000004004c0947 */ /* 0x000fea0003800000 */
[----:B------:R-:W-:-:S13]  /*0a40*/  LOP3.LUT P0, RZ, R3, 0x7fffffff, R0, 0xc8, !PT ;  /* 0x7fffffff03ff7812 */ /* 0x000fda000780c800 */
[----:B------:R-:W-:Y:S05]  /*0a50*/  @!P0 BRA `(.L_x_17) ;  /* 0x00000004003c8947 */ /* 0x000fea0003800000 */
[C---:B------:R-:W-:Y:S02]  /*0a60*/  FSETP.NEU.FTZ.AND P2, PT, |R0|.reuse, +INF , PT ;  /* 0x7f8000000000780b */ /* 0x040fe40003f5d200 */
[----:B------:R-:W-:Y:S02]  /*0a70*/  FSETP.NEU.FTZ.AND P1, PT, |R3|, +INF , PT ;  /* 0x7f8000000300780b */ /* 0x000fe40003f3d200 */
[----:B------:R-:W-:-:S11]  /*0a80*/  FSETP.NEU.FTZ.AND P0, PT, |R0|, +INF , PT ;  /* 0x7f8000000000780b */ /* 0x000fd60003f1d200 */
[----:B------:R-:W-:Y:S05]  /*0a90*/  @!P1 BRA !P2, `(.L_x_17) ;  /* 0x00000004002c9947 */ /* 0x000fea0005000000 */
[----:B------:R-:W-:-:S04]  /*0aa0*/  LOP3.LUT P2, RZ, R0, 0x7fffffff, RZ, 0xc0, !PT ;  /* 0x7fffffff00ff7812 */ /* 0x000fc8000784c0ff */
[----:B------:R-:W-:-:S13]  /*0ab0*/  PLOP3.LUT P1, PT, P1, P2, PT, 0x2f, 0xf2 ;  /* 0x0000000000f2781c */ /* 0x000fda0000f24577 */
[----:B------:R-:W-:Y:S05]  /*0ac0*/  @P1 BRA `(.L_x_18) ;  /* 0x0000000400181947 */ /* 0x000fea0003800000 */
[----:B------:R-:W-:-:S04]  /*0ad0*/  LOP3.LUT P1, RZ, R3, 0x7fffffff, RZ, 0xc0, !PT ;  /* 0x7fffffff03ff7812 */ /* 0x000fc8000782c0ff */
[----:B------:R-:W-:-:S13]  /*0ae0*/  PLOP3.LUT P0, PT, P0, P1, PT, 0x2f, 0xf2 ;  /* 0x0000000000f2781c */ /* 0x000fda0000702577 */
[----:B------:R-:W-:Y:S05]  /*0af0*/  @P0 BRA `(.L_x_19) ;  /* 0x0000000400000947 */ /* 0x000fea0003800000 */
[----:B------:R-:W-:Y:S02]  /*0b00*/  ISETP.GE.AND P0, PT, R9, RZ, PT ;  /* 0x000000ff0900720c */ /* 0x000fe40003f06270 */
[----:B------:R-:W-:-:S11]  /*0b10*/  ISETP.GE.AND P1, PT, R10, RZ, PT ;  /* 0x000000ff0a00720c */ /* 0x000fd60003f26270 */
[----:B------:R-:W-:Y:S01]  /*0b20*/  @P0 IMAD.MOV.U32 R7, RZ, RZ, RZ ;  /* 0x000000ffff070224 */ /* 0x000fe200078e00ff */
[----:B------:R-:W-:Y:S01]  /*0b30*/  @!P0 MOV R7, 0xffffffc0 ;  /* 0xffffffc000078802 */ /* 0x000fe20000000f00 */
[----:B------:R-:W-:Y:S01]  /*0b40*/  @!P0 FFMA R0, R0, 1.84467440737095516160e+19, RZ ;  /* 0x5f80000000008823 */ /* 0x000fe200000000ff */
[----:B------:R-:W-:-:S03]  /*0b50*/  @!P1 FFMA R3, R3, 1.84467440737095516160e+19, RZ ;  /* 0x5f80000003039823 */ /* 0x000fc600000000ff */
[----:B------:R-:W-:-:S07]  /*0b60*/  @!P1 VIADD R7, R7, 0x40 ;  /* 0x0000004007079836 */ /* 0x000fce0000000000 */
.L_x_15:
[----:B------:R-:W-:Y:S01]  /*0b70*/  LEA R10, R14, 0xc0800000, 0x17 ;  /* 0xc08000000e0a7811 */ /* 0x000fe200078eb8ff */
[----:B------:R-:W-:Y:S04]  /*0b80*/  BSSY.RECONVERGENT B3, `(.L_x_20) ;  /* 0x0000036000037945 */ /* 0x000fe80003800200 */
[----:B------:R-:W-:Y:S01]  /*0b90*/  IMAD.IADD R10, R3, 0x1, -R10 ;  /* 0x00000001030a7824 */ /* 0x000fe200078e0a0a */
[----:B------:R-:W-:-:S03]  /*0ba0*/  IADD3 R3, PT, PT, R12, -0x7f, RZ ;  /* 0xffffff810c037810 */ /* 0x000fc60007ffe0ff */
[----:B------:R0:W1:Y:S01]  /*0bb0*/  MUFU.RCP R9, R10 ;  /* 0x0000000a00097308 */ /* 0x0000620000001000 */
[----:B------:R-:W-:Y:S01]  /*0bc0*/  FADD.FTZ R11, -R10, -RZ ;  /* 0x800000ff0a0b7221 */ /* 0x000fe20000010100 */
[C---:B------:R-:W-:Y:S01]  /*0bd0*/  IMAD R0, R3.reuse, -0x800000, R0 ;  /* 0xff80000003007824 */ /* 0x040fe200078e0200 */
[----:B0-----:R-:W-:-:S05]  /*0be0*/  IADD3 R10, PT, PT, R3, 0x7f, -R14 ;  /* 0x0000007f030a7810 */ /* 0x001fca0007ffe80e */
[----:B------:R-:W-:Y:S02]  /*0bf0*/  IMAD.IADD R10, R10, 0x1, R7 ;  /* 0x000000010a0a7824 */ /* 0x000fe400078e0207 */
[----:B-1----:R-:W-:-:S04]  /*0c00*/  FFMA R12, R9, R11, 1 ;  /* 0x3f800000090c7423 */ /* 0x002fc8000000000b */
[----:B------:R-:W-:-:S04]  /*0c10*/  FFMA R16, R9, R12, R9 ;  /* 0x0000000c09107223 */ /* 0x000fc80000000009 */
[----:B------:R-:W-:-:S04]  /*0c20*/  FFMA R9, R0, R16, RZ ;  /* 0x0000001000097223 */ /* 0x000fc800000000ff */
[----:B------:R-:W-:-:S04]  /*0c30*/  FFMA R12, R11, R9, R0 ;  /* 0x000000090b0c7223 */ /* 0x000fc80000000000 */
[----:B------:R-:W-:-:S04]  /*0c40*/  FFMA R9, R16, R12, R9 ;  /* 0x0000000c10097223 */ /* 0x000fc80000000009 */
[----:B------:R-:W-:-:S04]  /*0c50*/  FFMA R12, R11, R9, R0 ;  /* 0x000000090b0c7223 */ /* 0x000fc80000000000 */
[----:B------:R-:W-:-:S05]  /*0c60*/  FFMA R0, R16, R12, R9 ;  /* 0x0000000c10007223 */ /* 0x000fca0000000009 */
[----:B------:R-:W-:-:S04]  /*0c70*/  SHF.R.U32.HI R3, RZ, 0x17, R0 ;  /* 0x00000017ff037819 */ /* 0x000fc80000011600 */
[----:B------:R-:W-:-:S05]  /*0c80*/  LOP3.LUT R3, R3, 0xff, RZ, 0xc0, !PT ;  /* 0x000000ff03037812 */ /* 0x000fca00078ec0ff */
[----:B------:R-:W-:-:S05]  /*0c90*/  IMAD.IADD R11, R3, 0x1, R10 ;  /* 0x00000001030b7824 */ /* 0x000fca00078e020a */
[----:B------:R-:W-:-:S04]  /*0ca0*/  IADD3 R3, PT, PT, R11, -0x1, RZ ;  /* 0xffffffff0b037810 */ /* 0x000fc80007ffe0ff */
[----:B------:R-:W-:-:S13]  /*0cb0*/  ISETP.GE.U32.AND P0, PT, R3, 0xfe, PT ;  /* 0x000000fe0300780c */ /* 0x000fda0003f06070 */
[----:B------:R-:W-:Y:S05]  /*0cc0*/  @!P0 BRA `(.L_x_21) ;  /* 0x0000000000808947 */ /* 0x000fea0003800000 */
[----:B------:R-:W-:-:S13]  /*0cd0*/  ISETP.GT.AND P0, PT, R11, 0xfe, PT ;  /* 0x000000fe0b00780c */ /* 0x000fda0003f04270 */
[----:B------:R-:W-:Y:S05]  /*0ce0*/  @P0 BRA `(.L_x_22) ;  /* 0x00000000006c0947 */ /* 0x000fea0003800000 */
[----:B------:R-:W-:-:S13]  /*0cf0*/  ISETP.GE.AND P0, PT, R11, 0x1, PT ;  /* 0x000000010b00780c */ /* 0x000fda0003f06270 */
[----:B------:R-:W-:Y:S05]  /*0d00*/  @P0 BRA `(.L_x_23) ;  /* 0x0000000000740947 */ /* 0x000fea0003800000 */
[----:B------:R-:W-:Y:S02]  /*0d10*/  ISETP.GE.AND P0, PT, R11, -0x18, PT ;  /* 0xffffffe80b00780c */ /* 0x000fe40003f06270 */
[----:B------:R-:W-:-:S11]  /*0d20*/  LOP3.LUT R0, R0, 0x80000000, RZ, 0xc0, !PT ;  /* 0x8000000000007812 */ /* 0x000fd600078ec0ff */
[----:B------:R-:W-:Y:S05]  /*0d30*/  @!P0 BRA `(.L_x_23) ;  /* 0x0000000000688947 */ /* 0x000fea0003800000 */
[CCC-:B------:R-:W-:Y:S01]  /*0d40*/  FFMA.RZ R3, R16.reuse, R12.reuse, R9.reuse ;  /* 0x0000000c10037223 */ /* 0x1c0fe2000000c009 */
[CCC-:B------:R-:W-:Y:S01]  /*0d50*/  FFMA.RM R10, R16.reuse, R12.reuse, R9.reuse ;  /* 0x0000000c100a7223 */ /* 0x1c0fe20000004009 */
[C---:B------:R-:W-:Y:S02]  /*0d60*/  ISETP.NE.AND P2, PT, R11.reuse, RZ, PT ;  /* 0x000000ff0b00720c */ /* 0x040fe40003f45270 */
[----:B------:R-:W-:Y:S02]  /*0d70*/  ISETP.NE.AND P1, PT, R11, RZ, PT ;  /* 0x000000ff0b00720c */ /* 0x000fe40003f25270 */
[----:B------:R-:W-:Y:S01]  /*0d80*/  LOP3.LUT R7, R3, 0x7fffff, RZ, 0xc0, !PT ;  /* 0x007fffff03077812 */ /* 0x000fe200078ec0ff */
[----:B------:R-:W-:Y:S01]  /*0d90*/  FFMA.RP R3, R16, R12, R9 ;  /* 0x0000000c10037223 */ /* 0x000fe20000008009 */
[----:B------:R-:W-:Y:S02]  /*0da0*/  VIADD R12, R11, 0x20 ;  /* 0x000000200b0c7836 */ /* 0x000fe40000000000 */
[----:B------:R-:W-:Y:S01]  /*0db0*/  LOP3.LUT R7, R7, 0x800000, RZ, 0xfc, !PT ;  /* 0x0080000007077812 */ /* 0x000fe200078efcff */
[----:B------:R-:W-:Y:S01]  /*0dc0*/  IMAD.MOV R9, RZ, RZ, -R11 ;  /* 0x000000ffff097224 */ /* 0x000fe200078e0a0b */
[----:B------:R-:W-:-:S02]  /*0dd0*/  FSETP.NEU.FTZ.AND P0, PT, R3, R10, PT ;  /* 0x0000000a0300720b */ /* 0x000fc40003f1d000 */
[----:B------:R-:W-:Y:S02]  /*0de0*/  SHF.L.U32 R12, R7, R12, RZ ;  /* 0x0000000c070c7219 */ /* 0x000fe400000006ff */
[----:B------:R-:W-:Y:S02]  /*0df0*/  SEL R10, R9, RZ, P2 ;  /* 0x000000ff090a7207 */ /* 0x000fe40001000000 */
[----:B------:R-:W-:Y:S02]  /*0e00*/  ISETP.NE.AND P1, PT, R12, RZ, P1 ;  /* 0x000000ff0c00720c */ /* 0x000fe40000f25270 */
[----:B------:R-:W-:Y:S02]  /*0e10*/  SHF.R.U32.HI R10, RZ, R10, R7 ;  /* 0x0000000aff0a7219 */ /* 0x000fe40000011607 */
[----:B------:R-:W-:Y:S02]  /*0e20*/  PLOP3.LUT P0, PT, P0, P1, PT, 0xf8, 0x8f ;  /* 0x00000000008f781c */ /* 0x000fe40000703f70 */
[----:B------:R-:W-:-:S02]  /*0e30*/  SHF.R.U32.HI R12, RZ, 0x1, R10 ;  /* 0x00000001ff0c7819 */ /* 0x000fc4000001160a */
[----:B------:R-:W-:-:S04]  /*0e40*/  SEL R3, RZ, 0x1, !P0 ;  /* 0x00000001ff037807 */ /* 0x000fc80004000000 */
[----:B------:R-:W-:-:S04]  /*0e50*/  LOP3.LUT R3, R3, 0x1, R12, 0xf8, !PT ;  /* 0x0000000103037812 */ /* 0x000fc800078ef80c */
[----:B------:R-:W-:-:S04]  /*0e60*/  LOP3.LUT R3, R3, R10, RZ, 0xc0, !PT ;  /* 0x0000000a03037212 */ /* 0x000fc800078ec0ff */
[----:B------:R-:W-:-:S04]  /*0e70*/  IADD3 R3, PT, PT, R12, R3, RZ ;  /* 0x000000030c037210 */ /* 0x000fc80007ffe0ff */
[----:B------:R-:W-:Y:S01]  /*0e80*/  LOP3.LUT R0, R3, R0, RZ, 0xfc, !PT ;  /* 0x0000000003007212 */ /* 0x000fe200078efcff */
[----:B------:R-:W-:Y:S06]  /*0e90*/  BRA `(.L_x_23) ;  /* 0x0000000000107947 */ /* 0x000fec0003800000 */
.L_x_22:
[----:B------:R-:W-:-:S04]  /*0ea0*/  LOP3.LUT R0, R0, 0x80000000, RZ, 0xc0, !PT ;  /* 0x8000000000007812 */ /* 0x000fc800078ec0ff */
[----:B------:R-:W-:Y:S01]  /*0eb0*/  LOP3.LUT R0, R0, 0x7f800000, RZ, 0xfc, !PT ;  /* 0x7f80000000007812 */ /* 0x000fe200078efcff */
[----:B------:R-:W-:Y:S06]  /*0ec0*/  BRA `(.L_x_23) ;  /* 0x0000000000047947 */ /* 0x000fec0003800000 */
.L_x_21:
[----:B------:R-:W-:-:S07]  /*0ed0*/  IMAD R0, R10, 0x800000, R0 ;  /* 0x008000000a007824 */ /* 0x000fce00078e0200 */
.L_x_23:
[----:B------:R-:W-:Y:S05]  /*0ee0*/  BSYNC.RECONVERGENT B3 ;  /* 0x0000000000037941 */ /* 0x000fea0003800200 */
.L_x_20:
[----:B------:R-:W-:Y:S05]  /*0ef0*/  BRA `(.L_x_24) ;  /* 0x0000000000207947 */ /* 0x000fea0003800000 */
.L_x_19:
[----:B------:R-:W-:-:S04]  /*0f00*/  LOP3.LUT R0, R3, 0x80000000, R0, 0x48, !PT ;  /* 0x8000000003007812 */ /* 0x000fc800078e4800 */
[----:B------:R-:W-:Y:S01]  /*0f10*/  LOP3.LUT R0, R0, 0x7f800000, RZ, 0xfc, !PT ;  /* 0x7f80000000007812 */ /* 0x000fe200078efcff */
[----:B------:R-:W-:Y:S06]  /*0f20*/  BRA `(.L_x_24) ;  /* 0x0000000000147947 */ /* 0x000fec0003800000 */
.L_x_18:
[----:B------:R-:W-:Y:S01]  /*0f30*/  LOP3.LUT R0, R3, 0x80000000, R0, 0x48, !PT ;  /* 0x8000000003007812 */ /* 0x000fe200078e4800 */
[----:B------:R-:W-:Y:S06]  /*0f40*/  BRA `(.L_x_24) ;  /* 0x00000000000c7947 */ /* 0x000fec0003800000 */
.L_x_17:
[----:B------:R-:W0:Y:S01]  /*0f50*/  MUFU.RSQ R0, -QNAN ;  /* 0xffc0000000007908 */ /* 0x000e220000001400 */
[----:B------:R-:W-:Y:S05]  /*0f60*/  BRA `(.L_x_24) ;  /* 0x0000000000047947 */ /* 0x000fea0003800000 */
.L_x_16:
[----:B------:R-:W-:-:S07]  /*0f70*/  FADD.FTZ R0, R0, R3 ;  /* 0x0000000300007221 */ /* 0x000fce0000010000 */
.L_x_24:
[----:B------:R-:W-:Y:S05]  /*0f80*/  BSYNC.RECONVERGENT B2 ;  /* 0x0000000000027941 */ /* 0x000fea0003800200 */
.L_x_14:
[----:B------:R-:W-:-:S04]  /*0f90*/  HFMA2 R9, -RZ, RZ, 0, 0 ;  /* 0x00000000ff097431 */ /* 0x000fc800000001ff */
[----:B0-----:R-:W-:Y:S05]  /*0fa0*/  RET.REL.NODEC R8 `(_ZN12edge_feather13feather_edgesEPKfPfiii) ;  /* 0xfffffff008147950 */ /* 0x001fea0003c3ffff */
.L_x_25:
[----:B------:R-:W-:-:S00]  /*0fb0*/  BRA `(.L_x_25) ;  /* 0xfffffffc00fc7947 */ /* 0x000fc0000383ffff */
[----:B------:R-:W-:-:S00]  /*0fc0*/  NOP ;  /* 0x0000000000007918 */ /* 0x000fc00000000000 */
        /* <DEDUP_REMOVED lines=11> */
.L_x_26:


//--------------------- .nv.shared.reserved.0     --------------------------
	.section	.nv.shared.reserved.0,"aw",@nobits
	.weak		__nv_reservedSMEM_offset_0_alias
	.size		__nv_reservedSMEM_offset_0_alias, 0, 64
	.other		__nv_reservedSMEM_offset_0_alias,@"STO_CUDA_RESERVED_SHARED STV_DEFAULT"
__nv_reservedSMEM_offset_0_alias:
	.zero		0
	.zero		64


//--------------------- .nv.constant0._ZN12edge_feather13feather_edgesEPKfPfiii --------------------------
	.section	.nv.constant0._ZN12edge_feather13feather_edgesEPKfPfiii,"a",@progbits
	.sectionflags	@""
	.align	4
.nv.constant0._ZN12edge_feather13feather_edgesEPKfPfiii:
	.zero		924


//--------------------- SYMBOLS --------------------------

	.type		.nv.reservedSmem.offset0,@object
	.size		.nv.reservedSmem.offset0,0x4
